//
// Generated by NVIDIA NVVM Compiler
//
// Compiler Build ID: CL-36424714
// Cuda compilation tools, release 13.0, V13.0.88
// Based on NVVM 20.0.0
//

.version 9.0
.target sm_100
.address_size 64

	// .globl	_Z11check_indexv
.extern .func  (.param .b32 func_retval0) vprintf
(
	.param .b64 vprintf_param_0,
	.param .b64 vprintf_param_1
)
;
.global .align 1 .b8 $str[92] = {116, 104, 114, 101, 97, 100, 32, 105, 100, 120, 58, 40, 37, 100, 44, 32, 37, 100, 44, 32, 37, 100, 41, 32, 98, 108, 111, 99, 107, 32, 105, 100, 120, 58, 40, 37, 100, 44, 32, 37, 100, 44, 32, 37, 100, 41, 32, 98, 108, 111, 99, 107, 32, 100, 105, 109, 40, 37, 100, 44, 32, 37, 100, 44, 32, 37, 100, 41, 32, 103, 114, 105, 100, 32, 100, 105, 109, 58, 40, 37, 100, 44, 32, 37, 100, 44, 32, 37, 100, 41, 10};

.visible .entry _Z11check_indexv()
{
	.local .align 16 .b8 	__local_depot0[48];
	.reg .b64 	%SP;
	.reg .b64 	%SPL;
	.reg .b32 	%r<15>;
	.reg .b64 	%rd<5>;

	mov.u64 	%SPL, __local_depot0;
	cvta.local.u64 	%SP, %SPL;
	add.u64 	%rd1, %SP, 0;
	add.u64 	%rd2, %SPL, 0;
	mov.u32 	%r1, %tid.x;
	mov.u32 	%r2, %tid.y;
	mov.u32 	%r3, %tid.z;
	mov.u32 	%r4, %ctaid.x;
	mov.u32 	%r5, %ctaid.y;
	mov.u32 	%r6, %ctaid.z;
	mov.u32 	%r7, %ntid.x;
	mov.u32 	%r8, %ntid.y;
	mov.u32 	%r9, %ntid.z;
	mov.u32 	%r10, %nctaid.x;
	mov.u32 	%r11, %nctaid.y;
	mov.u32 	%r12, %nctaid.z;
	st.local.v4.u32 	[%rd2], {%r1, %r2, %r3, %r4};
	st.local.v4.u32 	[%rd2+16], {%r5, %r6, %r7, %r8};
	st.local.v4.u32 	[%rd2+32], {%r9, %r10, %r11, %r12};
	mov.u64 	%rd3, $str;
	cvta.global.u64 	%rd4, %rd3;
	{ // callseq 0, 0
	.param .b64 param0;
	st.param.b64 	[param0], %rd4;
	.param .b64 param1;
	st.param.b64 	[param1], %rd1;
	.param .b32 retval0;
	call.uni (retval0), 
	vprintf, 
	(
	param0, 
	param1
	);
	ld.param.b32 	%r13, [retval0];
	} // callseq 0
	ret;

}


// ===== COMPILED SASS (sm_100) =====

	.target	sm_100

	.elftype	@"ET_EXEC"


//--------------------- .note.nv.tkinfo           --------------------------
	.section	.note.nv.tkinfo,"",@"SHT_NOTE"
	.sectionflags	@"SHF_NOTE_NV_TKINFO"
	.tkinfo
        /*0018*/ 	.word	0x00000002
        /*0030*/ 	.string	""
        /*0030*/ 	.string	"ptxas"
        /*0030*/ 	.string	"Cuda compilation tools, release 13.0, V13.0.88"
        /*0030*/ 	.string	"Build cuda_13.0.r13.0/compiler.36424714_0"
        /*0030*/ 	.string	"-arch sm_100 -m 64 "



//--------------------- .note.nv.cuinfo           --------------------------
	.section	.note.nv.cuinfo,"",@"SHT_NOTE"
	.sectionflags	@"SHF_NOTE_NV_CUINFO"
        /*0018*/ 	.short	0x0002
        /*001a*/ 	.short	0x0064
        /*001c*/ 	.short	0x0082
	.zero		2


//--------------------- .nv.info                  --------------------------
	.section	.nv.info,"",@"SHT_CUDA_INFO"
	.align	4


	//----- nvinfo : EIATTR_REGCOUNT
	.align		4
        /*0000*/ 	.byte	0x04, 0x2f
        /*0002*/ 	.short	(.L_2 - .L_1)
	.align		4
.L_1:
        /*0004*/ 	.word	index@(_Z11check_indexv)
        /*0008*/ 	.word	0x00000018


	//----- nvinfo : EIATTR_FRAME_SIZE
	.align		4
.L_2:
        /*000c*/ 	.byte	0x04, 0x11
        /*000e*/ 	.short	(.L_4 - .L_3)
	.align		4
.L_3:
        /*0010*/ 	.word	index@(_Z11check_indexv)
        /*0014*/ 	.word	0x00000030


	//----- nvinfo : EIATTR_MIN_STACK_SIZE
	.align		4
.L_4:
        /*0018*/ 	.byte	0x04, 0x12
        /*001a*/ 	.short	(.L_6 - .L_5)
	.align		4
.L_5:
        /*001c*/ 	.word	index@(_Z11check_indexv)
        /*0020*/ 	.word	0x00000030
.L_6:


//--------------------- .nv.compat                --------------------------
	.section	.nv.compat,"",@"SHT_CUDA_COMPAT_INFO"
	.align	4
        /*0000*/ 	.byte	0x02, 0x09, 0x00, 0x00, 0x02, 0x02, 0x01, 0x00, 0x02, 0x05, 0x05, 0x00, 0x03, 0x07, 0x01, 0x01
        /*0010*/ 	.byte	0x02, 0x03, 0x00, 0x00, 0x02, 0x06, 0x01, 0x00, 0x04, 0x0b, 0x08, 0x00, 0x09, 0x00, 0x00, 0x00
        /*0020*/ 	.byte	0x00, 0x00, 0x00, 0x00


//--------------------- .nv.info._Z11check_indexv --------------------------
	.section	.nv.info._Z11check_indexv,"",@"SHT_CUDA_INFO"
	.sectionflags	@""
	.align	4


	//----- nvinfo : EIATTR_CUDA_API_VERSION
	.align		4
        /*0000*/ 	.byte	0x04, 0x37
        /*0002*/ 	.short	(.L_8 - .L_7)
.L_7:
        /*0004*/ 	.word	0x00000082


	//----- nvinfo : EIATTR_SPARSE_MMA_MASK
	.align		4
.L_8:
        /*0008*/ 	.byte	0x03, 0x50
        /*000a*/ 	.short	0x0000


	//----- nvinfo : EIATTR_MAXREG_COUNT
	.align		4
        /*000c*/ 	.byte	0x03, 0x1b
        /*000e*/ 	.short	0x00ff


	//----- nvinfo : EIATTR_EXTERNS
	.align		4
        /*0010*/ 	.byte	0x04, 0x0f
        /*0012*/ 	.short	(.L_10 - .L_9)


	//   ....[0]....
	.align		4
.L_9:
        /*0014*/ 	.word	index@(vprintf)


	//----- nvinfo : EIATTR_MERCURY_ISA_VERSION
	.align		4
.L_10:
        /*0018*/ 	.byte	0x03, 0x5f
        /*001a*/ 	.short	0x0101


	//----- nvinfo : EIATTR_VRC_CTA_INIT_COUNT
	.align		4
        /*001c*/ 	.byte	0x02, 0x4a
	.zero		1
	.zero		1


	//----- nvinfo : EIATTR_SYSCALL_OFFSETS
	.align		4
        /*0020*/ 	.byte	0x04, 0x46
        /*0022*/ 	.short	(.L_12 - .L_11)


	//   ....[0]....
.L_11:
        /*0024*/ 	.word	0x000001b0


	//----- nvinfo : EIATTR_EXIT_INSTR_OFFSETS
	.align		4
.L_12:
        /*0028*/ 	.byte	0x04, 0x1c
        /*002a*/ 	.short	(.L_14 - .L_13)


	//   ....[0]....
.L_13:
        /*002c*/ 	.word	0x000001c0


	//----- nvinfo : EIATTR_SW_WAR
	.align		4
.L_14:
        /*0030*/ 	.byte	0x04, 0x36
        /*0032*/ 	.short	(.L_16 - .L_15)
.L_15:
        /*0034*/ 	.word	0x00000008
.L_16:


//--------------------- .nv.callgraph             --------------------------
	.section	.nv.callgraph,"",@"SHT_CUDA_CALLGRAPH"
	.align	4
	.sectionentsize	8
	.align		4
        /*0000*/ 	.word	0x00000000
	.align		4
        /*0004*/ 	.word	0xffffffff
	.align		4
        /*0008*/ 	.word	index@(_Z11check_indexv)
	.align		4
        /*000c*/ 	.word	index@(vprintf)
	.align		4
        /*0010*/ 	.word	0x00000000
	.align		4
        /*0014*/ 	.word	0xfffffffe
	.align		4
        /*0018*/ 	.word	0x00000000
	.align		4
        /*001c*/ 	.word	0xfffffffd
	.align		4
        /*0020*/ 	.word	0x00000000
	.align		4
        /*0024*/ 	.word	0xfffffffc


//--------------------- .nv.constant4             --------------------------
	.section	.nv.constant4,"a",@progbits
	.align	8
	.align		8
.nv.constant4:
        /*0000*/ 	.dword	vprintf
	.align		8
        /*0008*/ 	.dword	$str


//--------------------- .text._Z11check_indexv    --------------------------
	.section	.text._Z11check_indexv,"ax",@progbits
	.align	128
        .global         _Z11check_indexv
        .type           _Z11check_indexv,@function
        .size           _Z11check_indexv,(.L_x_2 - _Z11check_indexv)
        .other          _Z11check_indexv,@"STO_CUDA_ENTRY STV_DEFAULT"
_Z11check_indexv:
.text._Z11check_indexv:
[----:B------:R-:W0:Y:S01]  /*0000*/  LDC R1, c[0x0][0x37c] ;  /* 0x0000df00ff017b82 */ /* 0x000e220000000800 */
[----:B------:R-:W1:Y:S01]  /*0010*/  S2R R8, SR_TID.X ;  /* 0x0000000000087919 */ /* 0x000e620000002100 */
[----:B------:R-:W2:Y:S06]  /*0020*/  LDCU UR5, c[0x0][0x2fc] ;  /* 0x00005f80ff0577ac */ /* 0x000eac0008000800 */
[----:B------:R-:W3:Y:S01]  /*0030*/  LDC R14, c[0x0][0x360] ;  /* 0x0000d800ff0e7b82 */ /* 0x000ee20000000800 */
[----:B0-----:R-:W-:Y:S01]  /*0040*/  VIADD R1, R1, 0xffffffd0 ;  /* 0xffffffd001017836 */ /* 0x001fe20000000000 */
[----:B------:R-:W1:Y:S01]  /*0050*/  S2R R9, SR_TID.Y ;  /* 0x0000000000097919 */ /* 0x000e620000002200 */
[----:B------:R-:W-:Y:S01]  /*0060*/  MOV R0, 0x0 ;  /* 0x0000000000007802 */ /* 0x000fe20000000f00 */
[----:B------:R-:W0:Y:S01]  /*0070*/  LDCU UR4, c[0x0][0x2f8] ;  /* 0x00005f00ff0477ac */ /* 0x000e220008000800 */
[----:B------:R-:W1:Y:S03]  /*0080*/  S2R R10, SR_TID.Z ;  /* 0x00000000000a7919 */ /* 0x000e660000002300 */
[----:B------:R-:W3:Y:S01]  /*0090*/  LDC R15, c[0x0][0x364] ;  /* 0x0000d900ff0f7b82 */ /* 0x000ee20000000800 */
[----:B------:R-:W4:Y:S01]  /*00a0*/  LDCU.64 UR6, c[0x4][0x8] ;  /* 0x01000100ff0677ac */ /* 0x000f220008000a00 */
[----:B------:R-:W1:Y:S01]  /*00b0*/  S2R R11, SR_CTAID.X ;  /* 0x00000000000b7919 */ /* 0x000e620000002500 */
[----:B------:R-:W3:Y:S05]  /*00c0*/  S2R R12, SR_CTAID.Y ;  /* 0x00000000000c7919 */ /* 0x000eea0000002600 */
[----:B------:R-:W5:Y:S01]  /*00d0*/  LDC R16, c[0x0][0x368] ;  /* 0x0000da00ff107b82 */ /* 0x000f620000000800 */
[----:B------:R-:W3:Y:S01]  /*00e0*/  S2R R13, SR_CTAID.Z ;  /* 0x00000000000d7919 */ /* 0x000ee20000002700 */
[----:B0-----:R-:W-:-:S06]  /*00f0*/  IADD3 R6, P0, PT, R1, UR4, RZ ;  /* 0x0000000401067c10 */ /* 0x001fcc000ff1e0ff */
[----:B------:R-:W5:Y:S01]  /*0100*/  LDC R17, c[0x0][0x370] ;  /* 0x0000dc00ff117b82 */ /* 0x000f620000000800 */
[----:B----4-:R-:W-:Y:S01]  /*0110*/  IMAD.U32 R4, RZ, RZ, UR6 ;  /* 0x00000006ff047e24 */ /* 0x010fe2000f8e00ff */
[----:B------:R-:W-:Y:S01]  /*0120*/  MOV R5, UR7 ;  /* 0x0000000700057c02 */ /* 0x000fe20008000f00 */
[----:B--2---:R-:W-:-:S05]  /*0130*/  IMAD.X R7, RZ, RZ, UR5, P0 ;  /* 0x00000005ff077e24 */ /* 0x004fca00080e06ff */
[----:B------:R-:W5:Y:S08]  /*0140*/  LDC R18, c[0x0][0x374] ;  /* 0x0000dd00ff127b82 */ /* 0x000f700000000800 */
[----:B------:R-:W5:Y:S01]  /*0150*/  LDC R19, c[0x0][0x378] ;  /* 0x0000de00ff137b82 */ /* 0x000f620000000800 */
[----:B-1----:R0:W-:Y:S07]  /*0160*/  STL.128 [R1], R8 ;  /* 0x0000000801007387 */ /* 0x0021ee0000100c00 */
[----:B------:R0:W1:Y:S01]  /*0170*/  LDC.64 R2, c[0x4][R0] ;  /* 0x0100000000027b82 */ /* 0x0000620000000a00 */
[----:B---3--:R0:W-:Y:S04]  /*0180*/  STL.128 [R1+0x10], R12 ;  /* 0x0000100c01007387 */ /* 0x0081e80000100c00 */
[----:B-----5:R0:W-:Y:S02]  /*0190*/  STL.128 [R1+0x20], R16 ;  /* 0x0000201001007387 */ /* 0x0201e40000100c00 */
[----:B------:R-:W-:-:S07]  /*01a0*/  LEPC R20, `(.L_x_0) ;  /* 0x000000001014794e */ /* 0x000fce0000000000 */
[----:B01----:R-:W-:Y:S05]  /*01b0*/  CALL.ABS.NOINC R2 ;  /* 0x0000000002007343 */ /* 0x003fea0003c00000 */
.L_x_0:
[----:B------:R-:W-:Y:S05]  /*01c0*/  EXIT ;  /* 0x000000000000794d */ /* 0x000fea0003800000 */
.L_x_1:
[----:B------:R-:W-:-:S00]  /*01d0*/  BRA `(.L_x_1) ;  /* 0xfffffffc00fc7947 */ /* 0x000fc0000383ffff */
[----:B------:R-:W-:-:S00]  /*01e0*/  NOP ;  /* 0x0000000000007918 */ /* 0x000fc00000000000 */
        /* <DEDUP_REMOVED lines=9> */
.L_x_2:


//--------------------- .nv.global.init           --------------------------
	.section	.nv.global.init,"aw",@progbits
.nv.global.init:
	.type		$str,@object
	.size		$str,(.L_0 - $str)
$str:
        /*0000*/ 	.byte	0x74, 0x68, 0x72, 0x65, 0x61, 0x64, 0x20, 0x69, 0x64, 0x78, 0x3a, 0x28, 0x25, 0x64, 0x2c, 0x20
        /*0010*/ 	.byte	0x25, 0x64, 0x2c, 0x20, 0x25, 0x64, 0x29, 0x20, 0x62, 0x6c, 0x6f, 0x63, 0x6b, 0x20, 0x69, 0x64
        /*0020*/ 	.byte	0x78, 0x3a, 0x28, 0x25, 0x64, 0x2c, 0x20, 0x25, 0x64, 0x2c, 0x20, 0x25, 0x64, 0x29, 0x20, 0x62
        /*0030*/ 	.byte	0x6c, 0x6f, 0x63, 0x6b, 0x20, 0x64, 0x69, 0x6d, 0x28, 0x25, 0x64, 0x2c, 0x20, 0x25, 0x64, 0x2c
        /*0040*/ 	.byte	0x20, 0x25, 0x64, 0x29, 0x20, 0x67, 0x72, 0x69, 0x64, 0x20, 0x64, 0x69, 0x6d, 0x3a, 0x28, 0x25
        /*0050*/ 	.byte	0x64, 0x2c, 0x20, 0x25, 0x64, 0x2c, 0x20, 0x25, 0x64, 0x29, 0x0a, 0x00
.L_0:


//--------------------- .nv.shared.reserved.0     --------------------------
	.section	.nv.shared.reserved.0,"aw",@nobits
	.weak		__nv_reservedSMEM_offset_0_alias
	.size		__nv_reservedSMEM_offset_0_alias, 0, 64
	.other		__nv_reservedSMEM_offset_0_alias,@"STO_CUDA_RESERVED_SHARED STV_DEFAULT"
__nv_reservedSMEM_offset_0_alias:
	.zero		0
	.zero		64


//--------------------- .nv.constant0._Z11check_indexv --------------------------
	.section	.nv.constant0._Z11check_indexv,"a",@progbits
	.sectionflags	@""
	.align	4
.nv.constant0._Z11check_indexv:
	.zero		896


//--------------------- SYMBOLS --------------------------

	.type		.nv.reservedSmem.offset0,@object
	.size		.nv.reservedSmem.offset0,0x4
	.type		vprintf,@function
